	.headerflags	@"EF_CUDA_TEXMODE_UNIFIED EF_CUDA_64BIT_ADDRESS EF_CUDA_ACCELERATORS EF_CUDA_SM90 EF_CUDA_VIRTUAL_SM(EF_CUDA_SM90)"
	.elftype	@"ET_EXEC"


//--------------------- .nv.info                  --------------------------
	.section	.nv.info,"",@"SHT_CUDA_INFO"
	.align	4


	//----- nvinfo : EIATTR_REGCOUNT
	.align		4
        /*0000*/ 	.byte	0x04, 0x2f
        /*0002*/ 	.short	(.L_1 - .L_0)
	.align		4
.L_0:
        /*0004*/ 	.word	index@(triton_poi_fused__to_copy_1)
        /*0008*/ 	.word	0x00000008


	//----- nvinfo : EIATTR_MIN_STACK_SIZE
	.align		4
.L_1:
        /*000c*/ 	.byte	0x04, 0x12
        /*000e*/ 	.short	(.L_3 - .L_2)
	.align		4
.L_2:
        /*0010*/ 	.word	index@(triton_poi_fused__to_copy_1)
        /*0014*/ 	.word	0x00000000


	//----- nvinfo : EIATTR_FRAME_SIZE
	.align		4
.L_3:
        /*0018*/ 	.byte	0x04, 0x11
        /*001a*/ 	.short	(.L_5 - .L_4)
	.align		4
.L_4:
        /*001c*/ 	.word	index@(triton_poi_fused__to_copy_1)
        /*0020*/ 	.word	0x00000000


	//----- nvinfo : EIATTR_MIN_STACK_SIZE
	.align		4
.L_5:
        /*0024*/ 	.byte	0x04, 0x12
        /*0026*/ 	.short	(.L_7 - .L_6)
	.align		4
.L_6:
        /*0028*/ 	.word	index@(triton_poi_fused__to_copy_1)
        /*002c*/ 	.word	0x00000000
.L_7:


//--------------------- .nv.info.triton_poi_fused__to_copy_1 --------------------------
	.section	.nv.info.triton_poi_fused__to_copy_1,"",@"SHT_CUDA_INFO"
	.sectionflags	@""
	.align	4


	//----- nvinfo : EIATTR_CUDA_API_VERSION
	.align		4
        /*0000*/ 	.byte	0x04, 0x37
        /*0002*/ 	.short	(.L_9 - .L_8)
.L_8:
        /*0004*/ 	.word	0x0000007c


	//----- nvinfo : EIATTR_KPARAM_INFO
	.align		4
.L_9:
        /*0008*/ 	.byte	0x04, 0x17
        /*000a*/ 	.short	(.L_11 - .L_10)
.L_10:
        /*000c*/ 	.word	0x00000000
        /*0010*/ 	.short	0x0002
        /*0012*/ 	.short	0x0010
        /*0014*/ 	.byte	0x00, 0xf4, 0x21, 0x00


	//----- nvinfo : EIATTR_KPARAM_INFO
	.align		4
.L_11:
        /*0018*/ 	.byte	0x04, 0x17
        /*001a*/ 	.short	(.L_13 - .L_12)
.L_12:
        /*001c*/ 	.word	0x00000000
        /*0020*/ 	.short	0x0001
        /*0022*/ 	.short	0x0008
        /*0024*/ 	.byte	0x00, 0xf0, 0x11, 0x00


	//----- nvinfo : EIATTR_KPARAM_INFO
	.align		4
.L_13:
        /*0028*/ 	.byte	0x04, 0x17
        /*002a*/ 	.short	(.L_15 - .L_14)
.L_14:
        /*002c*/ 	.word	0x00000000
        /*0030*/ 	.short	0x0000
        /*0032*/ 	.short	0x0000
        /*0034*/ 	.byte	0x00, 0xf4, 0x21, 0x00


	//----- nvinfo : EIATTR_SPARSE_MMA_MASK
	.align		4
.L_15:
        /*0038*/ 	.byte	0x03, 0x50
        /*003a*/ 	.short	0x0000


	//----- nvinfo : EIATTR_MAXREG_COUNT
	.align		4
        /*003c*/ 	.byte	0x03, 0x1b
        /*003e*/ 	.short	0x00ff


	//----- nvinfo : EIATTR_EXIT_INSTR_OFFSETS
	.align		4
        /*0040*/ 	.byte	0x04, 0x1c
        /*0042*/ 	.short	(.L_17 - .L_16)


	//   ....[0]....
.L_16:
        /*0044*/ 	.word	0x000000a0


	//   ....[1]....
        /*0048*/ 	.word	0x000000e0


	//----- nvinfo : EIATTR_REQNTID
	.align		4
.L_17:
        /*004c*/ 	.byte	0x04, 0x10
        /*004e*/ 	.short	(.L_19 - .L_18)
.L_18:
        /*0050*/ 	.word	0x00000020
        /*0054*/ 	.word	0x00000001
        /*0058*/ 	.word	0x00000001


	//----- nvinfo : EIATTR_CBANK_PARAM_SIZE
	.align		4
.L_19:
        /*005c*/ 	.byte	0x03, 0x19
        /*005e*/ 	.short	0x0018


	//----- nvinfo : EIATTR_PARAM_CBANK
	.align		4
        /*0060*/ 	.byte	0x04, 0x0a
        /*0062*/ 	.short	(.L_21 - .L_20)
	.align		4
.L_20:
        /*0064*/ 	.word	index@(.nv.constant0.triton_poi_fused__to_copy_1)
        /*0068*/ 	.short	0x0210
        /*006a*/ 	.short	0x0018


	//----- nvinfo : EIATTR_SW_WAR
	.align		4
.L_21:
        /*006c*/ 	.byte	0x04, 0x36
        /*006e*/ 	.short	(.L_23 - .L_22)
.L_22:
        /*0070*/ 	.word	0x00000008
.L_23:


//--------------------- .nv.callgraph             --------------------------
	.section	.nv.callgraph,"",@"SHT_CUDA_CALLGRAPH"
	.align	4
	.sectionentsize	8
	.align		4
        /*0000*/ 	.word	0x00000000
	.align		4
        /*0004*/ 	.word	0xffffffff
	.align		4
        /*0008*/ 	.word	0x00000000
	.align		4
        /*000c*/ 	.word	0xfffffffe
	.align		4
        /*0010*/ 	.word	0x00000000
	.align		4
        /*0014*/ 	.word	0xfffffffd
	.align		4
        /*0018*/ 	.word	0x00000000
	.align		4
        /*001c*/ 	.word	0xfffffffc


//--------------------- .text.triton_poi_fused__to_copy_1 --------------------------
	.section	.text.triton_poi_fused__to_copy_1,"ax",@progbits
	.align	128
        .global         triton_poi_fused__to_copy_1
        .type           triton_poi_fused__to_copy_1,@function
        .size           triton_poi_fused__to_copy_1,(.L_x_1 - triton_poi_fused__to_copy_1)
        .other          triton_poi_fused__to_copy_1,@"STO_CUDA_ENTRY STV_DEFAULT"
triton_poi_fused__to_copy_1:
.text.triton_poi_fused__to_copy_1:
[----:B------:R-:W0:Y:S02]  /*0000*/  LDC R1, c[0x0][0x28] ;  /* 0x00000a00ff017b82 */ /* 0x000e240000000800 */
[----:B------:R-:W1:Y:S01]  /*0010*/  S2R R4, SR_TID.X ;  /* 0x0000000000047919 */ /* 0x000e620000002100 */
[----:B------:R-:W2:Y:S01]  /*0020*/  LDC.64 R2, c[0x0][0x210] ;  /* 0x00008400ff027b82 */ /* 0x000ea20000000a00 */
[----:B------:R-:W-:Y:S01]  /*0030*/  ULDC UR4, c[0x0][0x218] ;  /* 0x0000860000047ab9 */ /* 0x000fe20000000800 */
[----:B------:R-:W3:Y:S01]  /*0040*/  S2R R5, SR_CTAID.X ;  /* 0x0000000000057919 */ /* 0x000ee20000002500 */
[C---:B-1----:R-:W-:Y:S02]  /*0050*/  LOP3.LUT R0, R4.reuse, 0xf, RZ, 0xc0, !PT ;  /* 0x0000000f04007812 */ /* 0x042fe400078ec0ff */
[----:B------:R-:W-:-:S03]  /*0060*/  LOP3.LUT P0, RZ, R4, 0x10, RZ, 0xc0, !PT ;  /* 0x0000001004ff7812 */ /* 0x000fc6000780c0ff */
[----:B---3--:R-:W-:-:S04]  /*0070*/  IMAD R5, R5, 0x10, R0 ;  /* 0x0000001005057824 */ /* 0x008fc800078e0200 */
[C---:B--2---:R-:W-:Y:S01]  /*0080*/  IMAD.WIDE R2, R5.reuse, 0x4, R2 ;  /* 0x0000000405027825 */ /* 0x044fe200078e0202 */
[----:B------:R-:W-:-:S13]  /*0090*/  ISETP.LT.AND P0, PT, R5, UR4, !P0 ;  /* 0x0000000405007c0c */ /* 0x000fda000c701270 */
[----:B------:R-:W-:Y:S05]  /*00a0*/  @!P0 EXIT ;  /* 0x000000000000894d */ /* 0x000fea0003800000 */
[----:B------:R-:W-:Y:S01]  /*00b0*/  I2FP.F32.S32 R5, R5 ;  /* 0x0000000500057245 */ /* 0x000fe20000201400 */
[----:B------:R-:W-:-:S04]  /*00c0*/  ULDC.64 UR4, c[0x0][0x208] ;  /* 0x0000820000047ab9 */ /* 0x000fc80000000a00 */
[----:B------:R-:W-:Y:S01]  /*00d0*/  STG.E desc[UR4][R2.64], R5 ;  /* 0x0000000502007986 */ /* 0x000fe2000c101904 */
[----:B------:R-:W-:Y:S05]  /*00e0*/  EXIT ;  /* 0x000000000000794d */ /* 0x000fea0003800000 */
.L_x_0:
[----:B------:R-:W-:-:S00]  /*00f0*/  BRA `(.L_x_0) ;  /* 0xfffffffc00fc7947 */ /* 0x000fc0000383ffff */
[----:B------:R-:W-:-:S00]  /*0100*/  NOP ;  /* 0x0000000000007918 */ /* 0x000fc00000000000 */
[----:B------:R-:W-:-:S00]  /*0110*/  NOP ;  /* 0x0000000000007918 */ /* 0x000fc00000000000 */
[----:B------:R-:W-:-:S00]  /*0120*/  NOP ;  /* 0x0000000000007918 */ /* 0x000fc00000000000 */
[----:B------:R-:W-:-:S00]  /*0130*/  NOP ;  /* 0x0000000000007918 */ /* 0x000fc00000000000 */
[----:B------:R-:W-:-:S00]  /*0140*/  NOP ;  /* 0x0000000000007918 */ /* 0x000fc00000000000 */
[----:B------:R-:W-:-:S00]  /*0150*/  NOP ;  /* 0x0000000000007918 */ /* 0x000fc00000000000 */
[----:B------:R-:W-:-:S00]  /*0160*/  NOP ;  /* 0x0000000000007918 */ /* 0x000fc00000000000 */
[----:B------:R-:W-:-:S00]  /*0170*/  NOP ;  /* 0x0000000000007918 */ /* 0x000fc00000000000 */
.L_x_1:


//--------------------- .nv.constant0.triton_poi_fused__to_copy_1 --------------------------
	.section	.nv.constant0.triton_poi_fused__to_copy_1,"a",@progbits
	.sectionflags	@""
	.align	4
.nv.constant0.triton_poi_fused__to_copy_1:
	.zero		552
